//
// Generated by NVIDIA NVVM Compiler
//
// Compiler Build ID: CL-36424714
// Cuda compilation tools, release 13.0, V13.0.88
// Based on NVVM 20.0.0
//

.version 9.0
.target sm_100
.address_size 64

	// .globl	_Z21convertRgb2GrayKernelPhiiS_

.visible .entry _Z21convertRgb2GrayKernelPhiiS_(
	.param .u64 .ptr .align 1 _Z21convertRgb2GrayKernelPhiiS__param_0,
	.param .u32 _Z21convertRgb2GrayKernelPhiiS__param_1,
	.param .u32 _Z21convertRgb2GrayKernelPhiiS__param_2,
	.param .u64 .ptr .align 1 _Z21convertRgb2GrayKernelPhiiS__param_3
)
{
	.reg .pred 	%p<4>;
	.reg .b16 	%rs<4>;
	.reg .b32 	%r<16>;
	.reg .b32 	%f<7>;
	.reg .b64 	%rd<9>;

	ld.param.u64 	%rd1, [_Z21convertRgb2GrayKernelPhiiS__param_0];
	ld.param.u32 	%r3, [_Z21convertRgb2GrayKernelPhiiS__param_1];
	ld.param.u32 	%r4, [_Z21convertRgb2GrayKernelPhiiS__param_2];
	ld.param.u64 	%rd2, [_Z21convertRgb2GrayKernelPhiiS__param_3];
	mov.u32 	%r6, %ctaid.x;
	mov.u32 	%r7, %ntid.x;
	mov.u32 	%r8, %tid.x;
	mad.lo.s32 	%r1, %r6, %r7, %r8;
	mov.u32 	%r9, %ctaid.y;
	mov.u32 	%r10, %ntid.y;
	mov.u32 	%r11, %tid.y;
	mad.lo.s32 	%r12, %r9, %r10, %r11;
	setp.ge.s32 	%p1, %r1, %r3;
	setp.ge.s32 	%p2, %r12, %r4;
	or.pred  	%p3, %p1, %p2;
	@%p3 bra 	$L__BB0_2;
	cvta.to.global.u64 	%rd3, %rd1;
	cvta.to.global.u64 	%rd4, %rd2;
	mad.lo.s32 	%r13, %r3, %r12, %r1;
	mul.lo.s32 	%r14, %r13, 3;
	cvt.s64.s32 	%rd5, %r14;
	add.s64 	%rd6, %rd3, %rd5;
	ld.global.u8 	%rs1, [%rd6];
	ld.global.u8 	%rs2, [%rd6+1];
	ld.global.u8 	%rs3, [%rd6+2];
	cvt.rn.f32.u16 	%f1, %rs1;
	cvt.rn.f32.u16 	%f2, %rs2;
	mul.f32 	%f3, %f2, 0f3F1645A2;
	fma.rn.f32 	%f4, %f1, 0f3E991687, %f3;
	cvt.rn.f32.u16 	%f5, %rs3;
	fma.rn.f32 	%f6, %f5, 0f3DE978D5, %f4;
	cvt.rzi.u32.f32 	%r15, %f6;
	cvt.s64.s32 	%rd7, %r13;
	add.s64 	%rd8, %rd4, %rd7;
	st.global.u8 	[%rd8], %r15;
$L__BB0_2:
	ret;

}


// ===== COMPILED SASS (sm_100) =====

	.target	sm_100

	.elftype	@"ET_EXEC"


//--------------------- .note.nv.tkinfo           --------------------------
	.section	.note.nv.tkinfo,"",@"SHT_NOTE"
	.sectionflags	@"SHF_NOTE_NV_TKINFO"
	.tkinfo
        /*0018*/ 	.word	0x00000002
        /*0030*/ 	.string	""
        /*0030*/ 	.string	"ptxas"
        /*0030*/ 	.string	"Cuda compilation tools, release 13.0, V13.0.88"
        /*0030*/ 	.string	"Build cuda_13.0.r13.0/compiler.36424714_0"
        /*0030*/ 	.string	"-arch sm_100 -m 64 "



//--------------------- .note.nv.cuinfo           --------------------------
	.section	.note.nv.cuinfo,"",@"SHT_NOTE"
	.sectionflags	@"SHF_NOTE_NV_CUINFO"
        /*0018*/ 	.short	0x0002
        /*001a*/ 	.short	0x0064
        /*001c*/ 	.short	0x0082
	.zero		2


//--------------------- .nv.info                  --------------------------
	.section	.nv.info,"",@"SHT_CUDA_INFO"
	.align	4


	//----- nvinfo : EIATTR_REGCOUNT
	.align		4
        /*0000*/ 	.byte	0x04, 0x2f
        /*0002*/ 	.short	(.L_1 - .L_0)
	.align		4
.L_0:
        /*0004*/ 	.word	index@(_Z21convertRgb2GrayKernelPhiiS_)
        /*0008*/ 	.word	0x0000000a


	//----- nvinfo : EIATTR_FRAME_SIZE
	.align		4
.L_1:
        /*000c*/ 	.byte	0x04, 0x11
        /*000e*/ 	.short	(.L_3 - .L_2)
	.align		4
.L_2:
        /*0010*/ 	.word	index@(_Z21convertRgb2GrayKernelPhiiS_)
        /*0014*/ 	.word	0x00000000


	//----- nvinfo : EIATTR_MIN_STACK_SIZE
	.align		4
.L_3:
        /*0018*/ 	.byte	0x04, 0x12
        /*001a*/ 	.short	(.L_5 - .L_4)
	.align		4
.L_4:
        /*001c*/ 	.word	index@(_Z21convertRgb2GrayKernelPhiiS_)
        /*0020*/ 	.word	0x00000000
.L_5:


//--------------------- .nv.compat                --------------------------
	.section	.nv.compat,"",@"SHT_CUDA_COMPAT_INFO"
	.align	4
        /*0000*/ 	.byte	0x02, 0x09, 0x00, 0x00, 0x02, 0x02, 0x01, 0x00, 0x02, 0x05, 0x05, 0x00, 0x03, 0x07, 0x01, 0x01
        /*0010*/ 	.byte	0x02, 0x03, 0x00, 0x00, 0x02, 0x06, 0x01, 0x00, 0x04, 0x0b, 0x08, 0x00, 0x09, 0x00, 0x00, 0x00
        /*0020*/ 	.byte	0x00, 0x00, 0x00, 0x00


//--------------------- .nv.info._Z21convertRgb2GrayKernelPhiiS_ --------------------------
	.section	.nv.info._Z21convertRgb2GrayKernelPhiiS_,"",@"SHT_CUDA_INFO"
	.sectionflags	@""
	.align	4


	//----- nvinfo : EIATTR_CUDA_API_VERSION
	.align		4
        /*0000*/ 	.byte	0x04, 0x37
        /*0002*/ 	.short	(.L_7 - .L_6)
.L_6:
        /*0004*/ 	.word	0x00000082


	//----- nvinfo : EIATTR_KPARAM_INFO
	.align		4
.L_7:
        /*0008*/ 	.byte	0x04, 0x17
        /*000a*/ 	.short	(.L_9 - .L_8)
.L_8:
        /*000c*/ 	.word	0x00000000
        /*0010*/ 	.short	0x0003
        /*0012*/ 	.short	0x0010
        /*0014*/ 	.byte	0x00, 0xf5, 0x21, 0x00


	//----- nvinfo : EIATTR_KPARAM_INFO
	.align		4
.L_9:
        /*0018*/ 	.byte	0x04, 0x17
        /*001a*/ 	.short	(.L_11 - .L_10)
.L_10:
        /*001c*/ 	.word	0x00000000
        /*0020*/ 	.short	0x0002
        /*0022*/ 	.short	0x000c
        /*0024*/ 	.byte	0x00, 0xf0, 0x11, 0x00


	//----- nvinfo : EIATTR_KPARAM_INFO
	.align		4
.L_11:
        /*0028*/ 	.byte	0x04, 0x17
        /*002a*/ 	.short	(.L_13 - .L_12)
.L_12:
        /*002c*/ 	.word	0x00000000
        /*0030*/ 	.short	0x0001
        /*0032*/ 	.short	0x0008
        /*0034*/ 	.byte	0x00, 0xf0, 0x11, 0x00


	//----- nvinfo : EIATTR_KPARAM_INFO
	.align		4
.L_13:
        /*0038*/ 	.byte	0x04, 0x17
        /*003a*/ 	.short	(.L_15 - .L_14)
.L_14:
        /*003c*/ 	.word	0x00000000
        /*0040*/ 	.short	0x0000
        /*0042*/ 	.short	0x0000
        /*0044*/ 	.byte	0x00, 0xf5, 0x21, 0x00


	//----- nvinfo : EIATTR_SPARSE_MMA_MASK
	.align		4
.L_15:
        /*0048*/ 	.byte	0x03, 0x50
        /*004a*/ 	.short	0x0000


	//----- nvinfo : EIATTR_MAXREG_COUNT
	.align		4
        /*004c*/ 	.byte	0x03, 0x1b
        /*004e*/ 	.short	0x00ff


	//----- nvinfo : EIATTR_MERCURY_ISA_VERSION
	.align		4
        /*0050*/ 	.byte	0x03, 0x5f
        /*0052*/ 	.short	0x0101


	//----- nvinfo : EIATTR_VRC_CTA_INIT_COUNT
	.align		4
        /*0054*/ 	.byte	0x02, 0x4a
	.zero		1
	.zero		1


	//----- nvinfo : EIATTR_EXIT_INSTR_OFFSETS
	.align		4
        /*0058*/ 	.byte	0x04, 0x1c
        /*005a*/ 	.short	(.L_17 - .L_16)


	//   ....[0]....
.L_16:
        /*005c*/ 	.word	0x000000c0


	//   ....[1]....
        /*0060*/ 	.word	0x00000210


	//----- nvinfo : EIATTR_CBANK_PARAM_SIZE
	.align		4
.L_17:
        /*0064*/ 	.byte	0x03, 0x19
        /*0066*/ 	.short	0x0018


	//----- nvinfo : EIATTR_PARAM_CBANK
	.align		4
        /*0068*/ 	.byte	0x04, 0x0a
        /*006a*/ 	.short	(.L_19 - .L_18)
	.align		4
.L_18:
        /*006c*/ 	.word	index@(.nv.constant0._Z21convertRgb2GrayKernelPhiiS_)
        /*0070*/ 	.short	0x0380
        /*0072*/ 	.short	0x0018


	//----- nvinfo : EIATTR_SW_WAR
	.align		4
.L_19:
        /*0074*/ 	.byte	0x04, 0x36
        /*0076*/ 	.short	(.L_21 - .L_20)
.L_20:
        /*0078*/ 	.word	0x00000008
.L_21:


//--------------------- .nv.callgraph             --------------------------
	.section	.nv.callgraph,"",@"SHT_CUDA_CALLGRAPH"
	.align	4
	.sectionentsize	8
	.align		4
        /*0000*/ 	.word	0x00000000
	.align		4
        /*0004*/ 	.word	0xffffffff
	.align		4
        /*0008*/ 	.word	0x00000000
	.align		4
        /*000c*/ 	.word	0xfffffffe
	.align		4
        /*0010*/ 	.word	0x00000000
	.align		4
        /*0014*/ 	.word	0xfffffffd
	.align		4
        /*0018*/ 	.word	0x00000000
	.align		4
        /*001c*/ 	.word	0xfffffffc


//--------------------- .text._Z21convertRgb2GrayKernelPhiiS_ --------------------------
	.section	.text._Z21convertRgb2GrayKernelPhiiS_,"ax",@progbits
	.align	128
        .global         _Z21convertRgb2GrayKernelPhiiS_
        .type           _Z21convertRgb2GrayKernelPhiiS_,@function
        .size           _Z21convertRgb2GrayKernelPhiiS_,(.L_x_1 - _Z21convertRgb2GrayKernelPhiiS_)
        .other          _Z21convertRgb2GrayKernelPhiiS_,@"STO_CUDA_ENTRY STV_DEFAULT"
_Z21convertRgb2GrayKernelPhiiS_:
.text._Z21convertRgb2GrayKernelPhiiS_:
[----:B------:R-:W-:Y:S01]  /*0000*/  LDC R1, c[0x0][0x37c] ;  /* 0x0000df00ff017b82 */ /* 0x000fe20000000800 */
[----:B------:R-:W0:Y:S07]  /*0010*/  S2R R2, SR_TID.Y ;  /* 0x0000000000027919 */ /* 0x000e2e0000002200 */
[----:B------:R-:W1:Y:S01]  /*0020*/  LDC R0, c[0x0][0x360] ;  /* 0x0000d800ff007b82 */ /* 0x000e620000000800 */
[----:B------:R-:W2:Y:S01]  /*0030*/  LDCU.64 UR6, c[0x0][0x388] ;  /* 0x00007100ff0677ac */ /* 0x000ea20008000a00 */
[----:B------:R-:W1:Y:S06]  /*0040*/  S2R R5, SR_TID.X ;  /* 0x0000000000057919 */ /* 0x000e6c0000002100 */
[----:B------:R-:W0:Y:S08]  /*0050*/  S2UR UR5, SR_CTAID.Y ;  /* 0x00000000000579c3 */ /* 0x000e300000002600 */
[----:B------:R-:W0:Y:S08]  /*0060*/  LDC R3, c[0x0][0x364] ;  /* 0x0000d900ff037b82 */ /* 0x000e300000000800 */
[----:B------:R-:W1:Y:S01]  /*0070*/  S2UR UR4, SR_CTAID.X ;  /* 0x00000000000479c3 */ /* 0x000e620000002500 */
[----:B0-----:R-:W-:-:S05]  /*0080*/  IMAD R3, R3, UR5, R2 ;  /* 0x0000000503037c24 */ /* 0x001fca000f8e0202 */
[----:B--2---:R-:W-:Y:S01]  /*0090*/  ISETP.GE.AND P0, PT, R3, UR7, PT ;  /* 0x0000000703007c0c */ /* 0x004fe2000bf06270 */
[----:B-1----:R-:W-:-:S05]  /*00a0*/  IMAD R0, R0, UR4, R5 ;  /* 0x0000000400007c24 */ /* 0x002fca000f8e0205 */
[----:B------:R-:W-:-:S13]  /*00b0*/  ISETP.GE.OR P0, PT, R0, UR6, P0 ;  /* 0x0000000600007c0c */ /* 0x000fda0008706670 */
[----:B------:R-:W-:Y:S05]  /*00c0*/  @P0 EXIT ;  /* 0x000000000000094d */ /* 0x000fea0003800000 */
[----:B------:R-:W0:Y:S01]  /*00d0*/  LDCU.64 UR8, c[0x0][0x380] ;  /* 0x00007000ff0877ac */ /* 0x000e220008000a00 */
[----:B------:R-:W-:Y:S01]  /*00e0*/  IMAD R0, R3, UR6, R0 ;  /* 0x0000000603007c24 */ /* 0x000fe2000f8e0200 */
[----:B------:R-:W1:Y:S03]  /*00f0*/  LDCU.64 UR4, c[0x0][0x358] ;  /* 0x00006b00ff0477ac */ /* 0x000e660008000a00 */
[----:B------:R-:W-:-:S05]  /*0100*/  IMAD R3, R0, 0x3, RZ ;  /* 0x0000000300037824 */ /* 0x000fca00078e02ff */
[----:B0-----:R-:W-:-:S04]  /*0110*/  IADD3 R2, P0, PT, R3, UR8, RZ ;  /* 0x0000000803027c10 */ /* 0x001fc8000ff1e0ff */
[----:B------:R-:W-:Y:S01]  /*0120*/  LEA.HI.X.SX32 R3, R3, UR9, 0x1, P0 ;  /* 0x0000000903037c11 */ /* 0x000fe200080f0eff */
[----:B------:R-:W0:Y:S04]  /*0130*/  LDCU.64 UR8, c[0x0][0x390] ;  /* 0x00007200ff0877ac */ /* 0x000e280008000a00 */
[----:B-1----:R-:W2:Y:S04]  /*0140*/  LDG.E.U8 R5, desc[UR4][R2.64+0x1] ;  /* 0x0000010402057981 */ /* 0x002ea8000c1e1100 */
[----:B------:R-:W3:Y:S04]  /*0150*/  LDG.E.U8 R4, desc[UR4][R2.64] ;  /* 0x0000000402047981 */ /* 0x000ee8000c1e1100 */
[----:B------:R-:W4:Y:S01]  /*0160*/  LDG.E.U8 R6, desc[UR4][R2.64+0x2] ;  /* 0x0000020402067981 */ /* 0x000f22000c1e1100 */
[----:B--2---:R-:W-:-:S02]  /*0170*/  I2FP.F32.U32 R5, R5 ;  /* 0x0000000500057245 */ /* 0x004fc40000201000 */
[----:B---3--:R-:W-:-:S03]  /*0180*/  I2FP.F32.U32 R4, R4 ;  /* 0x0000000400047245 */ /* 0x008fc60000201000 */
[----:B------:R-:W-:Y:S01]  /*0190*/  FMUL R5, R5, 0.58700001239776611328 ;  /* 0x3f1645a205057820 */ /* 0x000fe20000400000 */
[----:B----4-:R-:W-:-:S03]  /*01a0*/  I2FP.F32.U32 R7, R6 ;  /* 0x0000000600077245 */ /* 0x010fc60000201000 */
[----:B------:R-:W-:-:S04]  /*01b0*/  FFMA R4, R4, 0.29899999499320983887, R5 ;  /* 0x3e99168704047823 */ /* 0x000fc80000000005 */
[----:B------:R-:W-:Y:S01]  /*01c0*/  FFMA R7, R7, 0.11400000005960464478, R4 ;  /* 0x3de978d507077823 */ /* 0x000fe20000000004 */
[----:B0-----:R-:W-:-:S04]  /*01d0*/  IADD3 R4, P0, PT, R0, UR8, RZ ;  /* 0x0000000800047c10 */ /* 0x001fc8000ff1e0ff */
[----:B------:R-:W-:Y:S01]  /*01e0*/  LEA.HI.X.SX32 R5, R0, UR9, 0x1, P0 ;  /* 0x0000000900057c11 */ /* 0x000fe200080f0eff */
[----:B------:R-:W0:Y:S04]  /*01f0*/  F2I.U32.TRUNC.NTZ R7, R7 ;  /* 0x0000000700077305 */ /* 0x000e28000020f000 */
[----:B0-----:R-:W-:Y:S01]  /*0200*/  STG.E.U8 desc[UR4][R4.64], R7 ;  /* 0x0000000704007986 */ /* 0x001fe2000c101104 */
[----:B------:R-:W-:Y:S05]  /*0210*/  EXIT ;  /* 0x000000000000794d */ /* 0x000fea0003800000 */
.L_x_0:
[----:B------:R-:W-:-:S00]  /*0220*/  BRA `(.L_x_0) ;  /* 0xfffffffc00fc7947 */ /* 0x000fc0000383ffff */
[----:B------:R-:W-:-:S00]  /*0230*/  NOP ;  /* 0x0000000000007918 */ /* 0x000fc00000000000 */
        /* <DEDUP_REMOVED lines=12> */
.L_x_1:


//--------------------- .nv.shared.reserved.0     --------------------------
	.section	.nv.shared.reserved.0,"aw",@nobits
	.weak		__nv_reservedSMEM_offset_0_alias
	.size		__nv_reservedSMEM_offset_0_alias, 0, 64
	.other		__nv_reservedSMEM_offset_0_alias,@"STO_CUDA_RESERVED_SHARED STV_DEFAULT"
__nv_reservedSMEM_offset_0_alias:
	.zero		0
	.zero		64


//--------------------- .nv.constant0._Z21convertRgb2GrayKernelPhiiS_ --------------------------
	.section	.nv.constant0._Z21convertRgb2GrayKernelPhiiS_,"a",@progbits
	.sectionflags	@""
	.align	4
.nv.constant0._Z21convertRgb2GrayKernelPhiiS_:
	.zero		920


//--------------------- SYMBOLS --------------------------

	.type		.nv.reservedSmem.offset0,@object
	.size		.nv.reservedSmem.offset0,0x4
